//
// Generated by NVIDIA NVVM Compiler
//
// Compiler Build ID: CL-36424714
// Cuda compilation tools, release 13.0, V13.0.88
// Based on NVVM 20.0.0
//

.version 9.0
.target sm_100
.address_size 64

	// .globl	_Z12histo_kernelPjlS_

.visible .entry _Z12histo_kernelPjlS_(
	.param .u64 .ptr .align 1 _Z12histo_kernelPjlS__param_0,
	.param .u64 _Z12histo_kernelPjlS__param_1,
	.param .u64 .ptr .align 1 _Z12histo_kernelPjlS__param_2
)
{
	.reg .pred 	%p<3>;
	.reg .b32 	%r<12>;
	.reg .b64 	%rd<14>;

	ld.param.u64 	%rd6, [_Z12histo_kernelPjlS__param_0];
	ld.param.u64 	%rd7, [_Z12histo_kernelPjlS__param_1];
	ld.param.u64 	%rd8, [_Z12histo_kernelPjlS__param_2];
	mov.u32 	%r6, %tid.x;
	mov.u32 	%r7, %ctaid.x;
	mov.u32 	%r1, %ntid.x;
	mad.lo.s32 	%r11, %r7, %r1, %r6;
	cvt.s64.s32 	%rd13, %r11;
	setp.le.s64 	%p1, %rd7, %rd13;
	@%p1 bra 	$L__BB0_3;
	mov.u32 	%r8, %nctaid.x;
	mul.lo.s32 	%r3, %r1, %r8;
	cvta.to.global.u64 	%rd2, %rd6;
	cvta.to.global.u64 	%rd3, %rd8;
$L__BB0_2:
	shl.b64 	%rd9, %rd13, 2;
	add.s64 	%rd10, %rd2, %rd9;
	ld.global.u32 	%r9, [%rd10];
	mul.wide.u32 	%rd11, %r9, 4;
	add.s64 	%rd12, %rd3, %rd11;
	atom.global.add.u32 	%r10, [%rd12], 1;
	add.s32 	%r11, %r11, %r3;
	cvt.s64.s32 	%rd13, %r11;
	setp.gt.s64 	%p2, %rd7, %rd13;
	@%p2 bra 	$L__BB0_2;
$L__BB0_3:
	ret;

}


// ===== COMPILED SASS (sm_100) =====

	.target	sm_100

	.elftype	@"ET_EXEC"


//--------------------- .note.nv.tkinfo           --------------------------
	.section	.note.nv.tkinfo,"",@"SHT_NOTE"
	.sectionflags	@"SHF_NOTE_NV_TKINFO"
	.tkinfo
        /*0018*/ 	.word	0x00000002
        /*0030*/ 	.string	""
        /*0030*/ 	.string	"ptxas"
        /*0030*/ 	.string	"Cuda compilation tools, release 13.0, V13.0.88"
        /*0030*/ 	.string	"Build cuda_13.0.r13.0/compiler.36424714_0"
        /*0030*/ 	.string	"-arch sm_100 -m 64 "



//--------------------- .note.nv.cuinfo           --------------------------
	.section	.note.nv.cuinfo,"",@"SHT_NOTE"
	.sectionflags	@"SHF_NOTE_NV_CUINFO"
        /*0018*/ 	.short	0x0002
        /*001a*/ 	.short	0x0064
        /*001c*/ 	.short	0x0082
	.zero		2


//--------------------- .nv.info                  --------------------------
	.section	.nv.info,"",@"SHT_CUDA_INFO"
	.align	4


	//----- nvinfo : EIATTR_REGCOUNT
	.align		4
        /*0000*/ 	.byte	0x04, 0x2f
        /*0002*/ 	.short	(.L_1 - .L_0)
	.align		4
.L_0:
        /*0004*/ 	.word	index@(_Z12histo_kernelPjlS_)
        /*0008*/ 	.word	0x00000010


	//----- nvinfo : EIATTR_FRAME_SIZE
	.align		4
.L_1:
        /*000c*/ 	.byte	0x04, 0x11
        /*000e*/ 	.short	(.L_3 - .L_2)
	.align		4
.L_2:
        /*0010*/ 	.word	index@(_Z12histo_kernelPjlS_)
        /*0014*/ 	.word	0x00000000


	//----- nvinfo : EIATTR_MIN_STACK_SIZE
	.align		4
.L_3:
        /*0018*/ 	.byte	0x04, 0x12
        /*001a*/ 	.short	(.L_5 - .L_4)
	.align		4
.L_4:
        /*001c*/ 	.word	index@(_Z12histo_kernelPjlS_)
        /*0020*/ 	.word	0x00000000
.L_5:


//--------------------- .nv.compat                --------------------------
	.section	.nv.compat,"",@"SHT_CUDA_COMPAT_INFO"
	.align	4
        /*0000*/ 	.byte	0x02, 0x09, 0x00, 0x00, 0x02, 0x02, 0x01, 0x00, 0x02, 0x05, 0x05, 0x00, 0x03, 0x07, 0x01, 0x01
        /*0010*/ 	.byte	0x02, 0x03, 0x00, 0x00, 0x02, 0x06, 0x01, 0x00, 0x04, 0x0b, 0x08, 0x00, 0x09, 0x00, 0x00, 0x00
        /*0020*/ 	.byte	0x00, 0x00, 0x00, 0x00


//--------------------- .nv.info._Z12histo_kernelPjlS_ --------------------------
	.section	.nv.info._Z12histo_kernelPjlS_,"",@"SHT_CUDA_INFO"
	.sectionflags	@""
	.align	4


	//----- nvinfo : EIATTR_CUDA_API_VERSION
	.align		4
        /*0000*/ 	.byte	0x04, 0x37
        /*0002*/ 	.short	(.L_7 - .L_6)
.L_6:
        /*0004*/ 	.word	0x00000082


	//----- nvinfo : EIATTR_KPARAM_INFO
	.align		4
.L_7:
        /*0008*/ 	.byte	0x04, 0x17
        /*000a*/ 	.short	(.L_9 - .L_8)
.L_8:
        /*000c*/ 	.word	0x00000000
        /*0010*/ 	.short	0x0002
        /*0012*/ 	.short	0x0010
        /*0014*/ 	.byte	0x00, 0xf5, 0x21, 0x00


	//----- nvinfo : EIATTR_KPARAM_INFO
	.align		4
.L_9:
        /*0018*/ 	.byte	0x04, 0x17
        /*001a*/ 	.short	(.L_11 - .L_10)
.L_10:
        /*001c*/ 	.word	0x00000000
        /*0020*/ 	.short	0x0001
        /*0022*/ 	.short	0x0008
        /*0024*/ 	.byte	0x00, 0xf0, 0x21, 0x00


	//----- nvinfo : EIATTR_KPARAM_INFO
	.align		4
.L_11:
        /*0028*/ 	.byte	0x04, 0x17
        /*002a*/ 	.short	(.L_13 - .L_12)
.L_12:
        /*002c*/ 	.word	0x00000000
        /*0030*/ 	.short	0x0000
        /*0032*/ 	.short	0x0000
        /*0034*/ 	.byte	0x00, 0xf5, 0x21, 0x00


	//----- nvinfo : EIATTR_SPARSE_MMA_MASK
	.align		4
.L_13:
        /*0038*/ 	.byte	0x03, 0x50
        /*003a*/ 	.short	0x0000


	//----- nvinfo : EIATTR_MAXREG_COUNT
	.align		4
        /*003c*/ 	.byte	0x03, 0x1b
        /*003e*/ 	.short	0x00ff


	//----- nvinfo : EIATTR_MERCURY_ISA_VERSION
	.align		4
        /*0040*/ 	.byte	0x03, 0x5f
        /*0042*/ 	.short	0x0101


	//----- nvinfo : EIATTR_VRC_CTA_INIT_COUNT
	.align		4
        /*0044*/ 	.byte	0x02, 0x4a
	.zero		1
	.zero		1


	//----- nvinfo : EIATTR_EXIT_INSTR_OFFSETS
	.align		4
        /*0048*/ 	.byte	0x04, 0x1c
        /*004a*/ 	.short	(.L_15 - .L_14)


	//   ....[0]....
.L_14:
        /*004c*/ 	.word	0x00000090


	//   ....[1]....
        /*0050*/ 	.word	0x000001d0


	//----- nvinfo : EIATTR_CRS_STACK_SIZE
	.align		4
.L_15:
        /*0054*/ 	.byte	0x04, 0x1e
        /*0056*/ 	.short	(.L_17 - .L_16)
.L_16:
        /*0058*/ 	.word	0x00000000


	//----- nvinfo : EIATTR_CBANK_PARAM_SIZE
	.align		4
.L_17:
        /*005c*/ 	.byte	0x03, 0x19
        /*005e*/ 	.short	0x0018


	//----- nvinfo : EIATTR_PARAM_CBANK
	.align		4
        /*0060*/ 	.byte	0x04, 0x0a
        /*0062*/ 	.short	(.L_19 - .L_18)
	.align		4
.L_18:
        /*0064*/ 	.word	index@(.nv.constant0._Z12histo_kernelPjlS_)
        /*0068*/ 	.short	0x0380
        /*006a*/ 	.short	0x0018


	//----- nvinfo : EIATTR_SW_WAR
	.align		4
.L_19:
        /*006c*/ 	.byte	0x04, 0x36
        /*006e*/ 	.short	(.L_21 - .L_20)
.L_20:
        /*0070*/ 	.word	0x00000008
.L_21:


//--------------------- .nv.callgraph             --------------------------
	.section	.nv.callgraph,"",@"SHT_CUDA_CALLGRAPH"
	.align	4
	.sectionentsize	8
	.align		4
        /*0000*/ 	.word	0x00000000
	.align		4
        /*0004*/ 	.word	0xffffffff
	.align		4
        /*0008*/ 	.word	0x00000000
	.align		4
        /*000c*/ 	.word	0xfffffffe
	.align		4
        /*0010*/ 	.word	0x00000000
	.align		4
        /*0014*/ 	.word	0xfffffffd
	.align		4
        /*0018*/ 	.word	0x00000000
	.align		4
        /*001c*/ 	.word	0xfffffffc


//--------------------- .text._Z12histo_kernelPjlS_ --------------------------
	.section	.text._Z12histo_kernelPjlS_,"ax",@progbits
	.align	128
        .global         _Z12histo_kernelPjlS_
        .type           _Z12histo_kernelPjlS_,@function
        .size           _Z12histo_kernelPjlS_,(.L_x_2 - _Z12histo_kernelPjlS_)
        .other          _Z12histo_kernelPjlS_,@"STO_CUDA_ENTRY STV_DEFAULT"
_Z12histo_kernelPjlS_:
.text._Z12histo_kernelPjlS_:
[----:B------:R-:W-:Y:S01]  /*0000*/  LDC R1, c[0x0][0x37c] ;  /* 0x0000df00ff017b82 */ /* 0x000fe20000000800 */
[----:B------:R-:W0:Y:S07]  /*0010*/  S2R R0, SR_TID.X ;  /* 0x0000000000007919 */ /* 0x000e2e0000002100 */
[----:B------:R-:W0:Y:S01]  /*0020*/  S2UR UR4, SR_CTAID.X ;  /* 0x00000000000479c3 */ /* 0x000e220000002500 */
[----:B------:R-:W1:Y:S07]  /*0030*/  LDCU.64 UR8, c[0x0][0x388] ;  /* 0x00007100ff0877ac */ /* 0x000e6e0008000a00 */
[----:B------:R-:W0:Y:S02]  /*0040*/  LDC R9, c[0x0][0x360] ;  /* 0x0000d800ff097b82 */ /* 0x000e240000000800 */
[----:B0-----:R-:W-:-:S05]  /*0050*/  IMAD R0, R9, UR4, R0 ;  /* 0x0000000409007c24 */ /* 0x001fca000f8e0200 */
[----:B-1----:R-:W-:Y:S02]  /*0060*/  ISETP.GE.U32.AND P0, PT, R0, UR8, PT ;  /* 0x0000000800007c0c */ /* 0x002fe4000bf06070 */
[----:B------:R-:W-:-:S04]  /*0070*/  SHF.R.S32.HI R2, RZ, 0x1f, R0 ;  /* 0x0000001fff027819 */ /* 0x000fc80000011400 */
[----:B------:R-:W-:-:S13]  /*0080*/  ISETP.GE.AND.EX P0, PT, R2, UR9, PT, P0 ;  /* 0x0000000902007c0c */ /* 0x000fda000bf06300 */
[----:B------:R-:W-:Y:S05]  /*0090*/  @P0 EXIT ;  /* 0x000000000000094d */ /* 0x000fea0003800000 */
[----:B------:R-:W0:Y:S01]  /*00a0*/  LDC.64 R6, c[0x0][0x390] ;  /* 0x0000e400ff067b82 */ /* 0x000e220000000a00 */
[----:B------:R-:W1:Y:S01]  /*00b0*/  LDCU UR4, c[0x0][0x370] ;  /* 0x00006e00ff0477ac */ /* 0x000e620008000800 */
[----:B------:R-:W-:Y:S02]  /*00c0*/  IMAD.MOV.U32 R11, RZ, RZ, R2 ;  /* 0x000000ffff0b7224 */ /* 0x000fe400078e0002 */
[----:B------:R-:W-:Y:S01]  /*00d0*/  IMAD.MOV.U32 R8, RZ, RZ, R0 ;  /* 0x000000ffff087224 */ /* 0x000fe200078e0000 */
[----:B------:R-:W2:Y:S01]  /*00e0*/  LDCU.64 UR6, c[0x0][0x358] ;  /* 0x00006b00ff0677ac */ /* 0x000ea20008000a00 */
[----:B------:R-:W3:Y:S01]  /*00f0*/  LDCU.64 UR10, c[0x0][0x380] ;  /* 0x00007000ff0a77ac */ /* 0x000ee20008000a00 */
[----:B-1----:R-:W-:-:S07]  /*0100*/  IMAD R9, R9, UR4, RZ ;  /* 0x0000000409097c24 */ /* 0x002fce000f8e02ff */
.L_x_0:
[----:B---3--:R-:W-:-:S04]  /*0110*/  LEA R4, P0, R8, UR10, 0x2 ;  /* 0x0000000a08047c11 */ /* 0x008fc8000f8010ff */
[----:B------:R-:W-:-:S05]  /*0120*/  LEA.HI.X R5, R8, UR11, R11, 0x2, P0 ;  /* 0x0000000b08057c11 */ /* 0x000fca00080f140b */
[----:B-12---:R-:W0:Y:S01]  /*0130*/  LDG.E R3, desc[UR6][R4.64] ;  /* 0x0000000604037981 */ /* 0x006e22000c1e1900 */
[----:B------:R-:W-:Y:S02]  /*0140*/  IMAD.IADD R8, R9, 0x1, R0 ;  /* 0x0000000109087824 */ /* 0x000fe400078e0200 */
[----:B------:R-:W-:-:S03]  /*0150*/  IMAD.MOV.U32 R13, RZ, RZ, 0x1 ;  /* 0x00000001ff0d7424 */ /* 0x000fc600078e00ff */
[----:B------:R-:W-:Y:S02]  /*0160*/  ISETP.GE.U32.AND P0, PT, R8, UR8, PT ;  /* 0x0000000808007c0c */ /* 0x000fe4000bf06070 */
[----:B------:R-:W-:-:S04]  /*0170*/  SHF.R.S32.HI R11, RZ, 0x1f, R8 ;  /* 0x0000001fff0b7819 */ /* 0x000fc80000011408 */
[----:B------:R-:W-:Y:S01]  /*0180*/  ISETP.GE.AND.EX P0, PT, R11, UR9, PT, P0 ;  /* 0x000000090b007c0c */ /* 0x000fe2000bf06300 */
[----:B------:R-:W-:Y:S02]  /*0190*/  IMAD.MOV.U32 R0, RZ, RZ, R8 ;  /* 0x000000ffff007224 */ /* 0x000fe400078e0008 */
[----:B0-----:R-:W-:-:S05]  /*01a0*/  IMAD.WIDE.U32 R2, R3, 0x4, R6 ;  /* 0x0000000403027825 */ /* 0x001fca00078e0006 */
[----:B------:R1:W-:Y:S05]  /*01b0*/  REDG.E.ADD.STRONG.GPU desc[UR6][R2.64], R13 ;  /* 0x0000000d0200798e */ /* 0x0003ea000c12e106 */
[----:B------:R-:W-:Y:S05]  /*01c0*/  @!P0 BRA `(.L_x_0) ;  /* 0xfffffffc00d08947 */ /* 0x000fea000383ffff */
[----:B------:R-:W-:Y:S05]  /*01d0*/  EXIT ;  /* 0x000000000000794d */ /* 0x000fea0003800000 */
.L_x_1:
[----:B------:R-:W-:-:S00]  /*01e0*/  BRA `(.L_x_1) ;  /* 0xfffffffc00fc7947 */ /* 0x000fc0000383ffff */
[----:B------:R-:W-:-:S00]  /*01f0*/  NOP ;  /* 0x0000000000007918 */ /* 0x000fc00000000000 */
        /* <DEDUP_REMOVED lines=8> */
.L_x_2:


//--------------------- .nv.shared.reserved.0     --------------------------
	.section	.nv.shared.reserved.0,"aw",@nobits
	.weak		__nv_reservedSMEM_offset_0_alias
	.size		__nv_reservedSMEM_offset_0_alias, 0, 64
	.other		__nv_reservedSMEM_offset_0_alias,@"STO_CUDA_RESERVED_SHARED STV_DEFAULT"
__nv_reservedSMEM_offset_0_alias:
	.zero		0
	.zero		64


//--------------------- .nv.constant0._Z12histo_kernelPjlS_ --------------------------
	.section	.nv.constant0._Z12histo_kernelPjlS_,"a",@progbits
	.sectionflags	@""
	.align	4
.nv.constant0._Z12histo_kernelPjlS_:
	.zero		920


//--------------------- SYMBOLS --------------------------

	.type		.nv.reservedSmem.offset0,@object
	.size		.nv.reservedSmem.offset0,0x4
